	.headerflags	@"EF_CUDA_TEXMODE_UNIFIED EF_CUDA_64BIT_ADDRESS EF_CUDA_ACCELERATORS EF_CUDA_SM90 EF_CUDA_VIRTUAL_SM(EF_CUDA_SM90)"
	.elftype	@"ET_EXEC"


//--------------------- .nv.info                  --------------------------
	.section	.nv.info,"",@"SHT_CUDA_INFO"
	.align	4


	//----- nvinfo : EIATTR_REGCOUNT
	.align		4
        /*0000*/ 	.byte	0x04, 0x2f
        /*0002*/ 	.short	(.L_1 - .L_0)
	.align		4
.L_0:
        /*0004*/ 	.word	index@(triton_poi_fused_relu_7)
        /*0008*/ 	.word	0x00000008


	//----- nvinfo : EIATTR_MIN_STACK_SIZE
	.align		4
.L_1:
        /*000c*/ 	.byte	0x04, 0x12
        /*000e*/ 	.short	(.L_3 - .L_2)
	.align		4
.L_2:
        /*0010*/ 	.word	index@(triton_poi_fused_relu_7)
        /*0014*/ 	.word	0x00000000


	//----- nvinfo : EIATTR_FRAME_SIZE
	.align		4
.L_3:
        /*0018*/ 	.byte	0x04, 0x11
        /*001a*/ 	.short	(.L_5 - .L_4)
	.align		4
.L_4:
        /*001c*/ 	.word	index@(triton_poi_fused_relu_7)
        /*0020*/ 	.word	0x00000000


	//----- nvinfo : EIATTR_MIN_STACK_SIZE
	.align		4
.L_5:
        /*0024*/ 	.byte	0x04, 0x12
        /*0026*/ 	.short	(.L_7 - .L_6)
	.align		4
.L_6:
        /*0028*/ 	.word	index@(triton_poi_fused_relu_7)
        /*002c*/ 	.word	0x00000000
.L_7:


//--------------------- .nv.info.triton_poi_fused_relu_7 --------------------------
	.section	.nv.info.triton_poi_fused_relu_7,"",@"SHT_CUDA_INFO"
	.sectionflags	@""
	.align	4


	//----- nvinfo : EIATTR_CUDA_API_VERSION
	.align		4
        /*0000*/ 	.byte	0x04, 0x37
        /*0002*/ 	.short	(.L_9 - .L_8)
.L_8:
        /*0004*/ 	.word	0x0000007c


	//----- nvinfo : EIATTR_KPARAM_INFO
	.align		4
.L_9:
        /*0008*/ 	.byte	0x04, 0x17
        /*000a*/ 	.short	(.L_11 - .L_10)
.L_10:
        /*000c*/ 	.word	0x00000000
        /*0010*/ 	.short	0x0001
        /*0012*/ 	.short	0x0008
        /*0014*/ 	.byte	0x00, 0xf0, 0x11, 0x00


	//----- nvinfo : EIATTR_KPARAM_INFO
	.align		4
.L_11:
        /*0018*/ 	.byte	0x04, 0x17
        /*001a*/ 	.short	(.L_13 - .L_12)
.L_12:
        /*001c*/ 	.word	0x00000000
        /*0020*/ 	.short	0x0000
        /*0022*/ 	.short	0x0000
        /*0024*/ 	.byte	0x00, 0xf4, 0x21, 0x00


	//----- nvinfo : EIATTR_SPARSE_MMA_MASK
	.align		4
.L_13:
        /*0028*/ 	.byte	0x03, 0x50
        /*002a*/ 	.short	0x0000


	//----- nvinfo : EIATTR_MAXREG_COUNT
	.align		4
        /*002c*/ 	.byte	0x03, 0x1b
        /*002e*/ 	.short	0x00ff


	//----- nvinfo : EIATTR_EXIT_INSTR_OFFSETS
	.align		4
        /*0030*/ 	.byte	0x04, 0x1c
        /*0032*/ 	.short	(.L_15 - .L_14)


	//   ....[0]....
.L_14:
        /*0034*/ 	.word	0x00000130


	//   ....[1]....
        /*0038*/ 	.word	0x00000150


	//----- nvinfo : EIATTR_REQNTID
	.align		4
.L_15:
        /*003c*/ 	.byte	0x04, 0x10
        /*003e*/ 	.short	(.L_17 - .L_16)
.L_16:
        /*0040*/ 	.word	0x00000080
        /*0044*/ 	.word	0x00000001
        /*0048*/ 	.word	0x00000001


	//----- nvinfo : EIATTR_CRS_STACK_SIZE
	.align		4
.L_17:
        /*004c*/ 	.byte	0x04, 0x1e
        /*004e*/ 	.short	(.L_19 - .L_18)
.L_18:
        /*0050*/ 	.word	0x00000000


	//----- nvinfo : EIATTR_CBANK_PARAM_SIZE
	.align		4
.L_19:
        /*0054*/ 	.byte	0x03, 0x19
        /*0056*/ 	.short	0x000c


	//----- nvinfo : EIATTR_PARAM_CBANK
	.align		4
        /*0058*/ 	.byte	0x04, 0x0a
        /*005a*/ 	.short	(.L_21 - .L_20)
	.align		4
.L_20:
        /*005c*/ 	.word	index@(.nv.constant0.triton_poi_fused_relu_7)
        /*0060*/ 	.short	0x0210
        /*0062*/ 	.short	0x000c


	//----- nvinfo : EIATTR_SW_WAR
	.align		4
.L_21:
        /*0064*/ 	.byte	0x04, 0x36
        /*0066*/ 	.short	(.L_23 - .L_22)
.L_22:
        /*0068*/ 	.word	0x00000008
.L_23:


//--------------------- .nv.callgraph             --------------------------
	.section	.nv.callgraph,"",@"SHT_CUDA_CALLGRAPH"
	.align	4
	.sectionentsize	8
	.align		4
        /*0000*/ 	.word	0x00000000
	.align		4
        /*0004*/ 	.word	0xffffffff
	.align		4
        /*0008*/ 	.word	0x00000000
	.align		4
        /*000c*/ 	.word	0xfffffffe
	.align		4
        /*0010*/ 	.word	0x00000000
	.align		4
        /*0014*/ 	.word	0xfffffffd
	.align		4
        /*0018*/ 	.word	0x00000000
	.align		4
        /*001c*/ 	.word	0xfffffffc


//--------------------- .text.triton_poi_fused_relu_7 --------------------------
	.section	.text.triton_poi_fused_relu_7,"ax",@progbits
	.align	128
        .global         triton_poi_fused_relu_7
        .type           triton_poi_fused_relu_7,@function
        .size           triton_poi_fused_relu_7,(.L_x_3 - triton_poi_fused_relu_7)
        .other          triton_poi_fused_relu_7,@"STO_CUDA_ENTRY STV_DEFAULT"
triton_poi_fused_relu_7:
.text.triton_poi_fused_relu_7:
[----:B------:R-:W0:Y:S02]  /*0000*/  LDC R1, c[0x0][0x28] ;  /* 0x00000a00ff017b82 */ /* 0x000e240000000800 */
[----:B------:R-:W1:Y:S01]  /*0010*/  S2R R0, SR_TID.X ;  /* 0x0000000000007919 */ /* 0x000e620000002100 */
[----:B------:R-:W2:Y:S01]  /*0020*/  LDC.64 R2, c[0x0][0x210] ;  /* 0x00008400ff027b82 */ /* 0x000ea20000000a00 */
[----:B------:R-:W-:Y:S01]  /*0030*/  ULDC.64 UR4, c[0x0][0x208] ;  /* 0x0000820000047ab9 */ /* 0x000fe20000000a00 */
[----:B------:R-:W-:Y:S01]  /*0040*/  BSSY B0, `(.L_x_0) ;  /* 0x000000a000007945 */ /* 0x000fe20003800000 */
[----:B------:R-:W3:Y:S01]  /*0050*/  S2R R5, SR_CTAID.X ;  /* 0x0000000000057919 */ /* 0x000ee20000002500 */
[----:B-1----:R-:W-:-:S05]  /*0060*/  IMAD.SHL.U32 R0, R0, 0x2, RZ ;  /* 0x0000000200007824 */ /* 0x002fca00078e00ff */
[----:B------:R-:W-:-:S05]  /*0070*/  LOP3.LUT R0, R0, 0xfe, RZ, 0xc0, !PT ;  /* 0x000000fe00007812 */ /* 0x000fca00078ec0ff */
[----:B---3--:R-:W-:-:S04]  /*0080*/  IMAD R5, R5, 0x100, R0 ;  /* 0x0000010005057824 */ /* 0x008fc800078e0200 */
[C---:B--2---:R-:W-:Y:S01]  /*0090*/  IMAD.WIDE R2, R5.reuse, 0x4, R2 ;  /* 0x0000000405027825 */ /* 0x044fe200078e0202 */
[----:B------:R-:W-:Y:S02]  /*00a0*/  ISETP.GE.AND P2, PT, R5, 0x200, PT ;  /* 0x000002000500780c */ /* 0x000fe40003f46270 */
[----:B------:R-:W-:-:S11]  /*00b0*/  CS2R R4, SRZ ;  /* 0x0000000000047805 */ /* 0x000fd6000001ff00 */
[----:B------:R-:W-:Y:S05]  /*00c0*/  @P2 BRA `(.L_x_1) ;  /* 0x0000000000042947 */ /* 0x000fea0003800000 */
[----:B------:R1:W5:Y:S02]  /*00d0*/  LDG.E.64 R4, desc[UR4][R2.64] ;  /* 0x0000000402047981 */ /* 0x000364000c1e1b00 */
.L_x_1:
[----:B------:R-:W-:Y:S05]  /*00e0*/  BSYNC B0 ;  /* 0x0000000000007941 */ /* 0x000fea0003800000 */
.L_x_0:
[C---:B-----5:R-:W-:Y:S02]  /*00f0*/  FSETP.GEU.AND P0, PT, R4.reuse, RZ, PT ;  /* 0x000000ff0400720b */ /* 0x060fe40003f0e000 */
[C---:B------:R-:W-:Y:S02]  /*0100*/  FSETP.GEU.AND P1, PT, R5.reuse, RZ, PT ;  /* 0x000000ff0500720b */ /* 0x040fe40003f2e000 */
[----:B------:R-:W-:Y:S02]  /*0110*/  FSEL R4, R4, RZ, P0 ;  /* 0x000000ff04047208 */ /* 0x000fe40000000000 */
[----:B------:R-:W-:Y:S01]  /*0120*/  FSEL R5, R5, RZ, P1 ;  /* 0x000000ff05057208 */ /* 0x000fe20000800000 */
[----:B------:R-:W-:Y:S08]  /*0130*/  @P2 EXIT ;  /* 0x000000000000294d */ /* 0x000ff00003800000 */
[----:B------:R-:W-:Y:S01]  /*0140*/  STG.E.64 desc[UR4][R2.64], R4 ;  /* 0x0000000402007986 */ /* 0x000fe2000c101b04 */
[----:B------:R-:W-:Y:S05]  /*0150*/  EXIT ;  /* 0x000000000000794d */ /* 0x000fea0003800000 */
.L_x_2:
[----:B------:R-:W-:-:S00]  /*0160*/  BRA `(.L_x_2) ;  /* 0xfffffffc00fc7947 */ /* 0x000fc0000383ffff */
[----:B------:R-:W-:-:S00]  /*0170*/  NOP ;  /* 0x0000000000007918 */ /* 0x000fc00000000000 */
        /* <DEDUP_REMOVED lines=8> */
.L_x_3:


//--------------------- .nv.constant0.triton_poi_fused_relu_7 --------------------------
	.section	.nv.constant0.triton_poi_fused_relu_7,"a",@progbits
	.sectionflags	@""
	.align	4
.nv.constant0.triton_poi_fused_relu_7:
	.zero		540
